//
// Generated by NVIDIA NVVM Compiler
//
// Compiler Build ID: CL-36424714
// Cuda compilation tools, release 13.0, V13.0.88
// Based on NVVM 20.0.0
//

.version 9.0
.target sm_100
.address_size 64

	// .globl	_Z4tests

.visible .entry _Z4tests(
	.param .u16 _Z4tests_param_0
)
{


	ret;

}


// ===== COMPILED SASS (sm_100) =====

	.target	sm_100

	.elftype	@"ET_EXEC"


//--------------------- .note.nv.tkinfo           --------------------------
	.section	.note.nv.tkinfo,"",@"SHT_NOTE"
	.sectionflags	@"SHF_NOTE_NV_TKINFO"
	.tkinfo
        /*0018*/ 	.word	0x00000002
        /*0030*/ 	.string	""
        /*0030*/ 	.string	"ptxas"
        /*0030*/ 	.string	"Cuda compilation tools, release 13.0, V13.0.88"
        /*0030*/ 	.string	"Build cuda_13.0.r13.0/compiler.36424714_0"
        /*0030*/ 	.string	"-arch sm_100 -m 64 "



//--------------------- .note.nv.cuinfo           --------------------------
	.section	.note.nv.cuinfo,"",@"SHT_NOTE"
	.sectionflags	@"SHF_NOTE_NV_CUINFO"
        /*0018*/ 	.short	0x0002
        /*001a*/ 	.short	0x0064
        /*001c*/ 	.short	0x0082
	.zero		2


//--------------------- .nv.info                  --------------------------
	.section	.nv.info,"",@"SHT_CUDA_INFO"
	.align	4


	//----- nvinfo : EIATTR_REGCOUNT
	.align		4
        /*0000*/ 	.byte	0x04, 0x2f
        /*0002*/ 	.short	(.L_1 - .L_0)
	.align		4
.L_0:
        /*0004*/ 	.word	index@(_Z4tests)
        /*0008*/ 	.word	0x00000004


	//----- nvinfo : EIATTR_FRAME_SIZE
	.align		4
.L_1:
        /*000c*/ 	.byte	0x04, 0x11
        /*000e*/ 	.short	(.L_3 - .L_2)
	.align		4
.L_2:
        /*0010*/ 	.word	index@(_Z4tests)
        /*0014*/ 	.word	0x00000000


	//----- nvinfo : EIATTR_MIN_STACK_SIZE
	.align		4
.L_3:
        /*0018*/ 	.byte	0x04, 0x12
        /*001a*/ 	.short	(.L_5 - .L_4)
	.align		4
.L_4:
        /*001c*/ 	.word	index@(_Z4tests)
        /*0020*/ 	.word	0x00000000
.L_5:


//--------------------- .nv.compat                --------------------------
	.section	.nv.compat,"",@"SHT_CUDA_COMPAT_INFO"
	.align	4
        /*0000*/ 	.byte	0x02, 0x09, 0x00, 0x00, 0x02, 0x02, 0x01, 0x00, 0x02, 0x05, 0x05, 0x00, 0x03, 0x07, 0x01, 0x01
        /*0010*/ 	.byte	0x02, 0x03, 0x00, 0x00, 0x02, 0x06, 0x01, 0x00, 0x04, 0x0b, 0x08, 0x00, 0x09, 0x00, 0x00, 0x00
        /*0020*/ 	.byte	0x00, 0x00, 0x00, 0x00


//--------------------- .nv.info._Z4tests         --------------------------
	.section	.nv.info._Z4tests,"",@"SHT_CUDA_INFO"
	.sectionflags	@""
	.align	4


	//----- nvinfo : EIATTR_CUDA_API_VERSION
	.align		4
        /*0000*/ 	.byte	0x04, 0x37
        /*0002*/ 	.short	(.L_7 - .L_6)
.L_6:
        /*0004*/ 	.word	0x00000082


	//----- nvinfo : EIATTR_KPARAM_INFO
	.align		4
.L_7:
        /*0008*/ 	.byte	0x04, 0x17
        /*000a*/ 	.short	(.L_9 - .L_8)
.L_8:
        /*000c*/ 	.word	0x00000000
        /*0010*/ 	.short	0x0000
        /*0012*/ 	.short	0x0000
        /*0014*/ 	.byte	0x00, 0xf0, 0x09, 0x00


	//----- nvinfo : EIATTR_SPARSE_MMA_MASK
	.align		4
.L_9:
        /*0018*/ 	.byte	0x03, 0x50
        /*001a*/ 	.short	0x0000


	//----- nvinfo : EIATTR_MAXREG_COUNT
	.align		4
        /*001c*/ 	.byte	0x03, 0x1b
        /*001e*/ 	.short	0x00ff


	//----- nvinfo : EIATTR_MERCURY_ISA_VERSION
	.align		4
        /*0020*/ 	.byte	0x03, 0x5f
        /*0022*/ 	.short	0x0101


	//----- nvinfo : EIATTR_VRC_CTA_INIT_COUNT
	.align		4
        /*0024*/ 	.byte	0x02, 0x4a
	.zero		1
	.zero		1


	//----- nvinfo : EIATTR_EXIT_INSTR_OFFSETS
	.align		4
        /*0028*/ 	.byte	0x04, 0x1c
        /*002a*/ 	.short	(.L_11 - .L_10)


	//   ....[0]....
.L_10:
        /*002c*/ 	.word	0x00000010


	//----- nvinfo : EIATTR_CBANK_PARAM_SIZE
	.align		4
.L_11:
        /*0030*/ 	.byte	0x03, 0x19
        /*0032*/ 	.short	0x0002


	//----- nvinfo : EIATTR_PARAM_CBANK
	.align		4
        /*0034*/ 	.byte	0x04, 0x0a
        /*0036*/ 	.short	(.L_13 - .L_12)
	.align		4
.L_12:
        /*0038*/ 	.word	index@(.nv.constant0._Z4tests)
        /*003c*/ 	.short	0x0380
        /*003e*/ 	.short	0x0002


	//----- nvinfo : EIATTR_SW_WAR
	.align		4
.L_13:
        /*0040*/ 	.byte	0x04, 0x36
        /*0042*/ 	.short	(.L_15 - .L_14)
.L_14:
        /*0044*/ 	.word	0x00000008
.L_15:


//--------------------- .nv.callgraph             --------------------------
	.section	.nv.callgraph,"",@"SHT_CUDA_CALLGRAPH"
	.align	4
	.sectionentsize	8
	.align		4
        /*0000*/ 	.word	0x00000000
	.align		4
        /*0004*/ 	.word	0xffffffff
	.align		4
        /*0008*/ 	.word	0x00000000
	.align		4
        /*000c*/ 	.word	0xfffffffe
	.align		4
        /*0010*/ 	.word	0x00000000
	.align		4
        /*0014*/ 	.word	0xfffffffd
	.align		4
        /*0018*/ 	.word	0x00000000
	.align		4
        /*001c*/ 	.word	0xfffffffc


//--------------------- .text._Z4tests            --------------------------
	.section	.text._Z4tests,"ax",@progbits
	.align	128
        .global         _Z4tests
        .type           _Z4tests,@function
        .size           _Z4tests,(.L_x_1 - _Z4tests)
        .other          _Z4tests,@"STO_CUDA_ENTRY STV_DEFAULT"
_Z4tests:
.text._Z4tests:
[----:B------:R-:W-:Y:S01]  /*0000*/  LDC R1, c[0x0][0x37c] ;  /* 0x0000df00ff017b82 */ /* 0x000fe20000000800 */
[----:B------:R-:W-:Y:S05]  /*0010*/  EXIT ;  /* 0x000000000000794d */ /* 0x000fea0003800000 */
.L_x_0:
[----:B------:R-:W-:-:S00]  /*0020*/  BRA `(.L_x_0) ;  /* 0xfffffffc00fc7947 */ /* 0x000fc0000383ffff */
[----:B------:R-:W-:-:S00]  /*0030*/  NOP ;  /* 0x0000000000007918 */ /* 0x000fc00000000000 */
        /* <DEDUP_REMOVED lines=12> */
.L_x_1:


//--------------------- .nv.shared.reserved.0     --------------------------
	.section	.nv.shared.reserved.0,"aw",@nobits
	.weak		__nv_reservedSMEM_offset_0_alias
	.size		__nv_reservedSMEM_offset_0_alias, 0, 64
	.other		__nv_reservedSMEM_offset_0_alias,@"STO_CUDA_RESERVED_SHARED STV_DEFAULT"
__nv_reservedSMEM_offset_0_alias:
	.zero		0
	.zero		64


//--------------------- .nv.constant0._Z4tests    --------------------------
	.section	.nv.constant0._Z4tests,"a",@progbits
	.sectionflags	@""
	.align	4
.nv.constant0._Z4tests:
	.zero		898


//--------------------- SYMBOLS --------------------------

	.type		.nv.reservedSmem.offset0,@object
	.size		.nv.reservedSmem.offset0,0x4
